	.headerflags	@"EF_CUDA_TEXMODE_UNIFIED EF_CUDA_64BIT_ADDRESS EF_CUDA_ACCELERATORS EF_CUDA_SM90 EF_CUDA_VIRTUAL_SM(EF_CUDA_SM90)"
	.elftype	@"ET_EXEC"


//--------------------- .nv.info                  --------------------------
	.section	.nv.info,"",@"SHT_CUDA_INFO"
	.align	4


	//----- nvinfo : EIATTR_REGCOUNT
	.align		4
        /*0000*/ 	.byte	0x04, 0x2f
        /*0002*/ 	.short	(.L_3 - .L_2)
	.align		4
.L_2:
        /*0004*/ 	.word	index@(triton_poi_fused__native_batch_norm_legit_no_training_convolution_leaky_relu_2)
        /*0008*/ 	.word	0x00000014


	//----- nvinfo : EIATTR_MIN_STACK_SIZE
	.align		4
.L_3:
        /*000c*/ 	.byte	0x04, 0x12
        /*000e*/ 	.short	(.L_5 - .L_4)
	.align		4
.L_4:
        /*0010*/ 	.word	index@(triton_poi_fused__native_batch_norm_legit_no_training_convolution_leaky_relu_2)
        /*0014*/ 	.word	0x00000000


	//----- nvinfo : EIATTR_FRAME_SIZE
	.align		4
.L_5:
        /*0018*/ 	.byte	0x04, 0x11
        /*001a*/ 	.short	(.L_7 - .L_6)
	.align		4
.L_6:
        /*001c*/ 	.word	index@(triton_poi_fused__native_batch_norm_legit_no_training_convolution_leaky_relu_2)
        /*0020*/ 	.word	0x00000000


	//----- nvinfo : EIATTR_MIN_STACK_SIZE
	.align		4
.L_7:
        /*0024*/ 	.byte	0x04, 0x12
        /*0026*/ 	.short	(.L_9 - .L_8)
	.align		4
.L_8:
        /*0028*/ 	.word	index@(triton_poi_fused__native_batch_norm_legit_no_training_convolution_leaky_relu_2)
        /*002c*/ 	.word	0x00000000
.L_9:


//--------------------- .nv.info.triton_poi_fused__native_batch_norm_legit_no_training_convolution_leaky_relu_2 --------------------------
	.section	.nv.info.triton_poi_fused__native_batch_norm_legit_no_training_convolution_leaky_relu_2,"",@"SHT_CUDA_INFO"
	.sectionflags	@""
	.align	4


	//----- nvinfo : EIATTR_CUDA_API_VERSION
	.align		4
        /*0000*/ 	.byte	0x04, 0x37
        /*0002*/ 	.short	(.L_11 - .L_10)
.L_10:
        /*0004*/ 	.word	0x0000007c


	//----- nvinfo : EIATTR_KPARAM_INFO
	.align		4
.L_11:
        /*0008*/ 	.byte	0x04, 0x17
        /*000a*/ 	.short	(.L_13 - .L_12)
.L_12:
        /*000c*/ 	.word	0x00000000
        /*0010*/ 	.short	0x0007
        /*0012*/ 	.short	0x0038
        /*0014*/ 	.byte	0x00, 0xf0, 0x11, 0x00


	//----- nvinfo : EIATTR_KPARAM_INFO
	.align		4
.L_13:
        /*0018*/ 	.byte	0x04, 0x17
        /*001a*/ 	.short	(.L_15 - .L_14)
.L_14:
        /*001c*/ 	.word	0x00000000
        /*0020*/ 	.short	0x0006
        /*0022*/ 	.short	0x0030
        /*0024*/ 	.byte	0x00, 0xf4, 0x21, 0x00


	//----- nvinfo : EIATTR_KPARAM_INFO
	.align		4
.L_15:
        /*0028*/ 	.byte	0x04, 0x17
        /*002a*/ 	.short	(.L_17 - .L_16)
.L_16:
        /*002c*/ 	.word	0x00000000
        /*0030*/ 	.short	0x0005
        /*0032*/ 	.short	0x0028
        /*0034*/ 	.byte	0x00, 0xf4, 0x21, 0x00


	//----- nvinfo : EIATTR_KPARAM_INFO
	.align		4
.L_17:
        /*0038*/ 	.byte	0x04, 0x17
        /*003a*/ 	.short	(.L_19 - .L_18)
.L_18:
        /*003c*/ 	.word	0x00000000
        /*0040*/ 	.short	0x0004
        /*0042*/ 	.short	0x0020
        /*0044*/ 	.byte	0x00, 0xf4, 0x21, 0x00


	//----- nvinfo : EIATTR_KPARAM_INFO
	.align		4
.L_19:
        /*0048*/ 	.byte	0x04, 0x17
        /*004a*/ 	.short	(.L_21 - .L_20)
.L_20:
        /*004c*/ 	.word	0x00000000
        /*0050*/ 	.short	0x0003
        /*0052*/ 	.short	0x0018
        /*0054*/ 	.byte	0x00, 0xf4, 0x21, 0x00


	//----- nvinfo : EIATTR_KPARAM_INFO
	.align		4
.L_21:
        /*0058*/ 	.byte	0x04, 0x17
        /*005a*/ 	.short	(.L_23 - .L_22)
.L_22:
        /*005c*/ 	.word	0x00000000
        /*0060*/ 	.short	0x0002
        /*0062*/ 	.short	0x0010
        /*0064*/ 	.byte	0x00, 0xf4, 0x21, 0x00


	//----- nvinfo : EIATTR_KPARAM_INFO
	.align		4
.L_23:
        /*0068*/ 	.byte	0x04, 0x17
        /*006a*/ 	.short	(.L_25 - .L_24)
.L_24:
        /*006c*/ 	.word	0x00000000
        /*0070*/ 	.short	0x0001
        /*0072*/ 	.short	0x0008
        /*0074*/ 	.byte	0x00, 0xf4, 0x21, 0x00


	//----- nvinfo : EIATTR_KPARAM_INFO
	.align		4
.L_25:
        /*0078*/ 	.byte	0x04, 0x17
        /*007a*/ 	.short	(.L_27 - .L_26)
.L_26:
        /*007c*/ 	.word	0x00000000
        /*0080*/ 	.short	0x0000
        /*0082*/ 	.short	0x0000
        /*0084*/ 	.byte	0x00, 0xf4, 0x21, 0x00


	//----- nvinfo : EIATTR_SPARSE_MMA_MASK
	.align		4
.L_27:
        /*0088*/ 	.byte	0x03, 0x50
        /*008a*/ 	.short	0x0000


	//----- nvinfo : EIATTR_MAXREG_COUNT
	.align		4
        /*008c*/ 	.byte	0x03, 0x1b
        /*008e*/ 	.short	0x00ff


	//----- nvinfo : EIATTR_EXIT_INSTR_OFFSETS
	.align		4
        /*0090*/ 	.byte	0x04, 0x1c
        /*0092*/ 	.short	(.L_29 - .L_28)


	//   ....[0]....
.L_28:
        /*0094*/ 	.word	0x000003c0


	//----- nvinfo : EIATTR_REQNTID
	.align		4
.L_29:
        /*0098*/ 	.byte	0x04, 0x10
        /*009a*/ 	.short	(.L_31 - .L_30)
.L_30:
        /*009c*/ 	.word	0x00000080
        /*00a0*/ 	.word	0x00000001
        /*00a4*/ 	.word	0x00000001


	//----- nvinfo : EIATTR_CBANK_PARAM_SIZE
	.align		4
.L_31:
        /*00a8*/ 	.byte	0x03, 0x19
        /*00aa*/ 	.short	0x003c


	//----- nvinfo : EIATTR_PARAM_CBANK
	.align		4
        /*00ac*/ 	.byte	0x04, 0x0a
        /*00ae*/ 	.short	(.L_33 - .L_32)
	.align		4
.L_32:
        /*00b0*/ 	.word	index@(.nv.constant0.triton_poi_fused__native_batch_norm_legit_no_training_convolution_leaky_relu_2)
        /*00b4*/ 	.short	0x0210
        /*00b6*/ 	.short	0x003c


	//----- nvinfo : EIATTR_SW_WAR
	.align		4
.L_33:
        /*00b8*/ 	.byte	0x04, 0x36
        /*00ba*/ 	.short	(.L_35 - .L_34)
.L_34:
        /*00bc*/ 	.word	0x00000008
.L_35:


//--------------------- .nv.callgraph             --------------------------
	.section	.nv.callgraph,"",@"SHT_CUDA_CALLGRAPH"
	.align	4
	.sectionentsize	8
	.align		4
        /*0000*/ 	.word	0x00000000
	.align		4
        /*0004*/ 	.word	0xffffffff
	.align		4
        /*0008*/ 	.word	0x00000000
	.align		4
        /*000c*/ 	.word	0xfffffffe
	.align		4
        /*0010*/ 	.word	0x00000000
	.align		4
        /*0014*/ 	.word	0xfffffffd
	.align		4
        /*0018*/ 	.word	0x00000000
	.align		4
        /*001c*/ 	.word	0xfffffffc


//--------------------- .nv.constant4             --------------------------
	.section	.nv.constant4,"a",@progbits
	.align	8
	.align		8
.nv.constant4:
        /*0000*/ 	.dword	_$_str
	.align		8
        /*0008*/ 	.dword	_$_str_$_2


//--------------------- .text.triton_poi_fused__native_batch_norm_legit_no_training_convolution_leaky_relu_2 --------------------------
	.section	.text.triton_poi_fused__native_batch_norm_legit_no_training_convolution_leaky_relu_2,"ax",@progbits
	.align	128
        .global         triton_poi_fused__native_batch_norm_legit_no_training_convolution_leaky_relu_2
        .type           triton_poi_fused__native_batch_norm_legit_no_training_convolution_leaky_relu_2,@function
        .size           triton_poi_fused__native_batch_norm_legit_no_training_convolution_leaky_relu_2,(.L_x_1 - triton_poi_fused__native_batch_norm_legit_no_training_convolution_leaky_relu_2)
        .other          triton_poi_fused__native_batch_norm_legit_no_training_convolution_leaky_relu_2,@"STO_CUDA_ENTRY STV_DEFAULT"
triton_poi_fused__native_batch_norm_legit_no_training_convolution_leaky_relu_2:
.text.triton_poi_fused__native_batch_norm_legit_no_training_convolution_leaky_relu_2:
[----:B------:R-:W-:Y:S01]  /*0000*/  LDC R1, c[0x0][0x28] ;  /* 0x00000a00ff017b82 */ /* 0x000fe20000000800 */
[----:B------:R-:W1:Y:S07]  /*0010*/  S2R R0, SR_TID.X ;  /* 0x0000000000007919 */ /* 0x000e6e0000002100 */
[----:B------:R-:W2:Y:S01]  /*0020*/  LDC.64 R12, c[0x0][0x230] ;  /* 0x00008c00ff0c7b82 */ /* 0x000ea20000000a00 */
[----:B------:R-:W-:Y:S01]  /*0030*/  ULDC.64 UR4, c[0x0][0x208] ;  /* 0x0000820000047ab9 */ /* 0x000fe20000000a00 */
[----:B------:R-:W3:Y:S06]  /*0040*/  S2R R5, SR_CTAID.X ;  /* 0x0000000000057919 */ /* 0x000eec0000002500 */
[----:B------:R-:W4:Y:S08]  /*0050*/  LDC.64 R10, c[0x0][0x220] ;  /* 0x00008800ff0a7b82 */ /* 0x000f300000000a00 */
[----:B------:R-:W5:Y:S08]  /*0060*/  LDC.64 R8, c[0x0][0x228] ;  /* 0x00008a00ff087b82 */ /* 0x000f700000000a00 */
[----:B------:R-:W4:Y:S01]  /*0070*/  LDC.64 R14, c[0x0][0x238] ;  /* 0x00008e00ff0e7b82 */ /* 0x000f220000000a00 */
[----:B-1----:R-:W-:-:S02]  /*0080*/  SHF.L.U32 R0, R0, 0x1, RZ ;  /* 0x0000000100007819 */ /* 0x002fc400000006ff */
[----:B---3--:R-:W-:Y:S02]  /*0090*/  SHF.R.S32.HI R3, RZ, 0x17, R5 ;  /* 0x00000017ff037819 */ /* 0x008fe40000011405 */
[----:B------:R-:W-:Y:S02]  /*00a0*/  LOP3.LUT R0, R0, 0xfe, RZ, 0xc0, !PT ;  /* 0x000000fe00007812 */ /* 0x000fe400078ec0ff */
[----:B------:R-:W-:Y:S02]  /*00b0*/  SGXT R3, R3, 0x1 ;  /* 0x000000010303781a */ /* 0x000fe40000000200 */
[----:B------:R-:W-:Y:S02]  /*00c0*/  LEA R0, R5, R0, 0x8 ;  /* 0x0000000005007211 */ /* 0x000fe400078e40ff */
[----:B------:R-:W1:Y:S02]  /*00d0*/  LDC.64 R4, c[0x0][0x240] ;  /* 0x00009000ff047b82 */ /* 0x000e640000000a00 */
[----:B------:R-:W-:-:S04]  /*00e0*/  LEA.HI R3, R3, R0, RZ, 0x4 ;  /* 0x0000000003037211 */ /* 0x000fc800078f20ff */
[--C-:B------:R-:W-:Y:S02]  /*00f0*/  SHF.R.S32.HI R2, RZ, 0x4, R3.reuse ;  /* 0x00000004ff027819 */ /* 0x100fe40000011403 */
[----:B------:R-:W-:-:S04]  /*0100*/  SHF.R.S32.HI R3, RZ, 0x1f, R3 ;  /* 0x0000001fff037819 */ /* 0x000fc80000011403 */
[----:B------:R-:W-:-:S04]  /*0110*/  LEA.HI R3, R3, R2, RZ, 0x6 ;  /* 0x0000000203037211 */ /* 0x000fc800078f30ff */
[----:B------:R-:W-:-:S04]  /*0120*/  LOP3.LUT R3, R3, 0xffffffc0, RZ, 0xc0, !PT ;  /* 0xffffffc003037812 */ /* 0x000fc800078ec0ff */
[----:B------:R-:W-:Y:S02]  /*0130*/  IADD3 R17, R2, -R3, RZ ;  /* 0x8000000302117210 */ /* 0x000fe40007ffe0ff */
[----:B------:R-:W3:Y:S03]  /*0140*/  LDC.64 R2, c[0x0][0x210] ;  /* 0x00008400ff027b82 */ /* 0x000ee60000000a00 */
[----:B--2---:R-:W-:-:S05]  /*0150*/  IMAD.WIDE R12, R17, 0x4, R12 ;  /* 0x00000004110c7825 */ /* 0x004fca00078e020c */
[----:B------:R2:W2:Y:S01]  /*0160*/  LDG.E.EL R16, desc[UR4][R12.64] ;  /* 0x000000040c107981 */ /* 0x0004a2000c2e1900 */
[----:B----4-:R-:W-:-:S04]  /*0170*/  IMAD.WIDE R10, R17, 0x4, R10 ;  /* 0x00000004110a7825 */ /* 0x010fc800078e020a */
[----:B-----5:R-:W-:Y:S02]  /*0180*/  IMAD.WIDE R8, R17, 0x4, R8 ;  /* 0x0000000411087825 */ /* 0x020fe400078e0208 */
[----:B------:R-:W4:Y:S04]  /*0190*/  LDG.E.EL R10, desc[UR4][R10.64] ;  /* 0x000000040a0a7981 */ /* 0x000f28000c2e1900 */
[----:B------:R5:W4:Y:S01]  /*01a0*/  LDG.E.EL R8, desc[UR4][R8.64] ;  /* 0x0000000408087981 */ /* 0x000b22000c2e1900 */
[----:B---3--:R-:W-:-:S05]  /*01b0*/  IMAD.WIDE R2, R0, 0x4, R2 ;  /* 0x0000000400027825 */ /* 0x008fca00078e0202 */
[----:B------:R-:W4:Y:S01]  /*01c0*/  LDG.E.64 R6, desc[UR4][R2.64] ;  /* 0x0000000402067981 */ /* 0x000f22000c1e1b00 */
[----:B0-2---:R-:W-:-:S04]  /*01d0*/  IMAD.WIDE R12, R17, 0x4, R14 ;  /* 0x00000004110c7825 */ /* 0x005fc800078e020e */
[----:B-1----:R-:W-:Y:S02]  /*01e0*/  IMAD.WIDE R4, R17, 0x4, R4 ;  /* 0x0000000411047825 */ /* 0x002fe400078e0204 */
[----:B------:R-:W2:Y:S04]  /*01f0*/  LDG.E.EL R12, desc[UR4][R12.64] ;  /* 0x000000040c0c7981 */ /* 0x000ea8000c2e1900 */
[----:B------:R0:W2:Y:S01]  /*0200*/  LDG.E.EL R15, desc[UR4][R4.64] ;  /* 0x00000004040f7981 */ /* 0x0000a2000c2e1900 */
[----:B-----5:R-:W-:Y:S01]  /*0210*/  HFMA2.MMA R9, -RZ, RZ, 1.625, 0 ;  /* 0x3e800000ff097435 */ /* 0x020fe200000001ff */
[----:B0-----:R-:W0:Y:S02]  /*0220*/  LDC.64 R4, c[0x0][0x218] ;  /* 0x00008600ff047b82 */ /* 0x001e240000000a00 */
[----:B0-----:R-:W-:-:S04]  /*0230*/  IMAD.WIDE R4, R0, 0x4, R4 ;  /* 0x0000000400047825 */ /* 0x001fc800078e0204 */
[----:B------:R-:W-:-:S04]  /*0240*/  FADD R16, R16, 9.9999997473787516356e-06 ;  /* 0x3727c5ac10107421 */ /* 0x000fc80000000000 */
[----:B------:R-:W0:Y:S02]  /*0250*/  MUFU.SQRT R14, R16 ;  /* 0x00000010000e7308 */ /* 0x000e240000002000 */
[C---:B0-----:R-:W-:Y:S02]  /*0260*/  FSETP.GT.AND P0, PT, R14.reuse, 8.50705917302346158658e+37, PT ;  /* 0x7e8000000e00780b */ /* 0x041fe40003f04000 */
[----:B------:R-:W-:-:S11]  /*0270*/  FSETP.GEU.AND P1, PT, R14, 1.175494350822287508e-38, PT ;  /* 0x008000000e00780b */ /* 0x000fd60003f2e000 */
[----:B------:R-:W-:-:S04]  /*0280*/  @P0 FMUL R14, R14, 0.25 ;  /* 0x3e8000000e0e0820 */ /* 0x000fc80000400000 */
[----:B------:R-:W-:-:S06]  /*0290*/  @!P1 FMUL R14, R14, 16777216 ;  /* 0x4b8000000e0e9820 */ /* 0x000fcc0000400000 */
[----:B------:R-:W0:Y:S01]  /*02a0*/  MUFU.RCP R14, R14 ;  /* 0x0000000e000e7308 */ /* 0x000e220000001000 */
[----:B------:R-:W-:Y:S01]  /*02b0*/  FSEL R9, R9, 1, P0 ;  /* 0x3f80000009097808 */ /* 0x000fe20000000000 */
[--C-:B----4-:R-:W-:Y:S01]  /*02c0*/  FADD R6, R6, R10.reuse ;  /* 0x0000000a06067221 */ /* 0x110fe20000000000 */
[----:B------:R-:W-:-:S03]  /*02d0*/  FADD R7, R7, R10 ;  /* 0x0000000a07077221 */ /* 0x000fc60000000000 */
[----:B------:R-:W-:-:S04]  /*02e0*/  @!P1 FMUL R9, R9, 16777216 ;  /* 0x4b80000009099820 */ /* 0x000fc80000400000 */
[----:B0-----:R-:W-:Y:S01]  /*02f0*/  FMUL R10, R14, R9 ;  /* 0x000000090e0a7220 */ /* 0x001fe20000400000 */
[C---:B------:R-:W-:Y:S01]  /*0300*/  FADD R9, -R8.reuse, R6 ;  /* 0x0000000608097221 */ /* 0x040fe20000000100 */
[----:B------:R-:W-:-:S03]  /*0310*/  FADD R8, -R8, R7 ;  /* 0x0000000708087221 */ /* 0x000fc60000000100 */
[-C--:B------:R-:W-:Y:S01]  /*0320*/  FMUL R9, R9, R10.reuse ;  /* 0x0000000a09097220 */ /* 0x080fe20000400000 */
[----:B------:R-:W-:-:S03]  /*0330*/  FMUL R8, R8, R10 ;  /* 0x0000000a08087220 */ /* 0x000fc60000400000 */
[C-C-:B--2---:R-:W-:Y:S01]  /*0340*/  FFMA R14, R12.reuse, R9, R15.reuse ;  /* 0x000000090c0e7223 */ /* 0x144fe2000000000f */
[----:B------:R-:W-:-:S04]  /*0350*/  FFMA R15, R12, R8, R15 ;  /* 0x000000080c0f7223 */ /* 0x000fc8000000000f */
[C---:B------:R-:W-:Y:S02]  /*0360*/  FSETP.GT.AND P0, PT, R14.reuse, RZ, PT ;  /* 0x000000ff0e00720b */ /* 0x040fe40003f04000 */
[----:B------:R-:W-:Y:S01]  /*0370*/  FSETP.GT.AND P1, PT, R15, RZ, PT ;  /* 0x000000ff0f00720b */ /* 0x000fe20003f24000 */
[----:B------:R-:W-:Y:S10]  /*0380*/  STG.E.64 desc[UR4][R2.64], R6 ;  /* 0x0000000602007986 */ /* 0x000ff4000c101b04 */
[----:B------:R-:W-:-:S02]  /*0390*/  @!P0 FMUL R14, R14, 0.10000000149011611938 ;  /* 0x3dcccccd0e0e8820 */ /* 0x000fc40000400000 */
[----:B------:R-:W-:-:S05]  /*03a0*/  @!P1 FMUL R15, R15, 0.10000000149011611938 ;  /* 0x3dcccccd0f0f9820 */ /* 0x000fca0000400000 */
[----:B------:R-:W-:Y:S01]  /*03b0*/  STG.E.64 desc[UR4][R4.64], R14 ;  /* 0x0000000e04007986 */ /* 0x000fe2000c101b04 */
[----:B------:R-:W-:Y:S05]  /*03c0*/  EXIT ;  /* 0x000000000000794d */ /* 0x000fea0003800000 */
.L_x_0:
[----:B------:R-:W-:-:S00]  /*03d0*/  BRA `(.L_x_0) ;  /* 0xfffffffc00fc7947 */ /* 0x000fc0000383ffff */
[----:B------:R-:W-:-:S00]  /*03e0*/  NOP ;  /* 0x0000000000007918 */ /* 0x000fc00000000000 */
        /* <DEDUP_REMOVED lines=9> */
.L_x_1:


//--------------------- .nv.global.init           --------------------------
	.section	.nv.global.init,"aw",@progbits
.nv.global.init:
	.type		_$_str,@object
	.size		_$_str,(_$_str_$_2 - _$_str)
_$_str:
        /*0000*/ 	.byte	0x5f, 0x5f, 0x43, 0x55, 0x44, 0x41, 0x5f, 0x46, 0x54, 0x5a, 0x00
	.type		_$_str_$_2,@object
	.size		_$_str_$_2,(.L_1 - _$_str_$_2)
_$_str_$_2:
        /*000b*/ 	.byte	0x5f, 0x5f, 0x43, 0x55, 0x44, 0x41, 0x5f, 0x50, 0x52, 0x45, 0x43, 0x5f, 0x53, 0x51, 0x52, 0x54
        /*001b*/ 	.byte	0x00
.L_1:


//--------------------- .nv.constant0.triton_poi_fused__native_batch_norm_legit_no_training_convolution_leaky_relu_2 --------------------------
	.section	.nv.constant0.triton_poi_fused__native_batch_norm_legit_no_training_convolution_leaky_relu_2,"a",@progbits
	.sectionflags	@""
	.align	4
.nv.constant0.triton_poi_fused__native_batch_norm_legit_no_training_convolution_leaky_relu_2:
	.zero		588
